//
// Generated by NVIDIA NVVM Compiler
//
// Compiler Build ID: CL-36424714
// Cuda compilation tools, release 13.0, V13.0.88
// Based on NVVM 20.0.0
//

.version 9.0
.target sm_100
.address_size 64

	// .globl	_Z14exclusive_scanPi
// _ZZ14exclusive_scanPiE7temp_in has been demoted

.visible .entry _Z14exclusive_scanPi(
	.param .u64 .ptr .align 1 _Z14exclusive_scanPi_param_0
)
{
	.reg .pred 	%p<7>;
	.reg .b32 	%r<37>;
	.reg .b64 	%rd<5>;
	// demoted variable
	.shared .align 4 .b8 _ZZ14exclusive_scanPiE7temp_in[32];
	ld.param.u64 	%rd2, [_Z14exclusive_scanPi_param_0];
	cvta.to.global.u64 	%rd3, %rd2;
	mov.u32 	%r1, %tid.x;
	mul.wide.u32 	%rd4, %r1, 4;
	add.s64 	%rd1, %rd3, %rd4;
	ld.global.u32 	%r4, [%rd1];
	shl.b32 	%r5, %r1, 2;
	mov.u32 	%r6, _ZZ14exclusive_scanPiE7temp_in;
	add.s32 	%r2, %r6, %r5;
	st.shared.u32 	[%r2], %r4;
	add.s32 	%r3, %r1, 1;
	setp.gt.u32 	%p1, %r1, 3;
	@%p1 bra 	$L__BB0_2;
	shl.b32 	%r7, %r3, 3;
	add.s32 	%r9, %r6, %r7;
	ld.shared.u32 	%r10, [%r9+-4];
	ld.shared.u32 	%r11, [%r9+-8];
	bar.sync 	0;
	add.s32 	%r12, %r11, %r10;
	st.shared.u32 	[%r9+-4], %r12;
$L__BB0_2:
	bar.sync 	0;
	setp.gt.u32 	%p2, %r1, 1;
	@%p2 bra 	$L__BB0_4;
	shl.b32 	%r13, %r3, 4;
	add.s32 	%r15, %r6, %r13;
	ld.shared.u32 	%r16, [%r15+-4];
	ld.shared.u32 	%r17, [%r15+-12];
	bar.sync 	0;
	add.s32 	%r18, %r17, %r16;
	st.shared.u32 	[%r15+-4], %r18;
$L__BB0_4:
	bar.sync 	0;
	setp.ne.s32 	%p3, %r1, 0;
	@%p3 bra 	$L__BB0_6;
	ld.shared.u32 	%r19, [_ZZ14exclusive_scanPiE7temp_in+28];
	ld.shared.u32 	%r20, [_ZZ14exclusive_scanPiE7temp_in+12];
	bar.sync 	0;
	add.s32 	%r21, %r20, %r19;
	st.shared.u32 	[_ZZ14exclusive_scanPiE7temp_in+28], %r21;
$L__BB0_6:
	setp.ne.s32 	%p4, %r1, 0;
	bar.sync 	0;
	@%p4 bra 	$L__BB0_8;
	mov.b32 	%r22, 0;
	st.shared.u32 	[_ZZ14exclusive_scanPiE7temp_in+28], %r22;
	ld.shared.u32 	%r23, [_ZZ14exclusive_scanPiE7temp_in+12];
	bar.sync 	0;
	st.shared.u32 	[_ZZ14exclusive_scanPiE7temp_in+28], %r23;
	st.shared.u32 	[_ZZ14exclusive_scanPiE7temp_in+12], %r22;
	bar.sync 	0;
$L__BB0_8:
	setp.gt.u32 	%p5, %r1, 1;
	bar.sync 	0;
	@%p5 bra 	$L__BB0_10;
	shl.b32 	%r24, %r3, 4;
	add.s32 	%r26, %r6, %r24;
	ld.shared.u32 	%r27, [%r26+-4];
	ld.shared.u32 	%r28, [%r26+-12];
	bar.sync 	0;
	add.s32 	%r29, %r28, %r27;
	st.shared.u32 	[%r26+-4], %r29;
	st.shared.u32 	[%r26+-12], %r27;
	bar.sync 	0;
$L__BB0_10:
	setp.gt.u32 	%p6, %r1, 3;
	bar.sync 	0;
	@%p6 bra 	$L__BB0_12;
	shl.b32 	%r30, %r3, 3;
	add.s32 	%r32, %r6, %r30;
	ld.shared.u32 	%r33, [%r32+-4];
	ld.shared.u32 	%r34, [%r32+-8];
	bar.sync 	0;
	add.s32 	%r35, %r34, %r33;
	st.shared.u32 	[%r32+-4], %r35;
	st.shared.u32 	[%r32+-8], %r33;
	bar.sync 	0;
$L__BB0_12:
	bar.sync 	0;
	ld.shared.u32 	%r36, [%r2];
	st.global.u32 	[%rd1], %r36;
	ret;

}


// ===== COMPILED SASS (sm_100) =====

	.target	sm_100

	.elftype	@"ET_EXEC"


//--------------------- .note.nv.tkinfo           --------------------------
	.section	.note.nv.tkinfo,"",@"SHT_NOTE"
	.sectionflags	@"SHF_NOTE_NV_TKINFO"
	.tkinfo
        /*0018*/ 	.word	0x00000002
        /*0030*/ 	.string	""
        /*0030*/ 	.string	"ptxas"
        /*0030*/ 	.string	"Cuda compilation tools, release 13.0, V13.0.88"
        /*0030*/ 	.string	"Build cuda_13.0.r13.0/compiler.36424714_0"
        /*0030*/ 	.string	"-arch sm_100 -m 64 "



//--------------------- .note.nv.cuinfo           --------------------------
	.section	.note.nv.cuinfo,"",@"SHT_NOTE"
	.sectionflags	@"SHF_NOTE_NV_CUINFO"
        /*0018*/ 	.short	0x0002
        /*001a*/ 	.short	0x0064
        /*001c*/ 	.short	0x0082
	.zero		2


//--------------------- .nv.info                  --------------------------
	.section	.nv.info,"",@"SHT_CUDA_INFO"
	.align	4


	//----- nvinfo : EIATTR_REGCOUNT
	.align		4
        /*0000*/ 	.byte	0x04, 0x2f
        /*0002*/ 	.short	(.L_1 - .L_0)
	.align		4
.L_0:
        /*0004*/ 	.word	index@(_Z14exclusive_scanPi)
        /*0008*/ 	.word	0x00000010


	//----- nvinfo : EIATTR_FRAME_SIZE
	.align		4
.L_1:
        /*000c*/ 	.byte	0x04, 0x11
        /*000e*/ 	.short	(.L_3 - .L_2)
	.align		4
.L_2:
        /*0010*/ 	.word	index@(_Z14exclusive_scanPi)
        /*0014*/ 	.word	0x00000000


	//----- nvinfo : EIATTR_MIN_STACK_SIZE
	.align		4
.L_3:
        /*0018*/ 	.byte	0x04, 0x12
        /*001a*/ 	.short	(.L_5 - .L_4)
	.align		4
.L_4:
        /*001c*/ 	.word	index@(_Z14exclusive_scanPi)
        /*0020*/ 	.word	0x00000000
.L_5:


//--------------------- .nv.compat                --------------------------
	.section	.nv.compat,"",@"SHT_CUDA_COMPAT_INFO"
	.align	4
        /*0000*/ 	.byte	0x02, 0x09, 0x00, 0x00, 0x02, 0x02, 0x01, 0x00, 0x02, 0x05, 0x05, 0x00, 0x03, 0x07, 0x01, 0x01
        /*0010*/ 	.byte	0x02, 0x03, 0x00, 0x00, 0x02, 0x06, 0x01, 0x00, 0x04, 0x0b, 0x08, 0x00, 0x09, 0x00, 0x00, 0x00
        /*0020*/ 	.byte	0x00, 0x00, 0x00, 0x00


//--------------------- .nv.info._Z14exclusive_scanPi --------------------------
	.section	.nv.info._Z14exclusive_scanPi,"",@"SHT_CUDA_INFO"
	.sectionflags	@""
	.align	4


	//----- nvinfo : EIATTR_CUDA_API_VERSION
	.align		4
        /*0000*/ 	.byte	0x04, 0x37
        /*0002*/ 	.short	(.L_7 - .L_6)
.L_6:
        /*0004*/ 	.word	0x00000082


	//----- nvinfo : EIATTR_KPARAM_INFO
	.align		4
.L_7:
        /*0008*/ 	.byte	0x04, 0x17
        /*000a*/ 	.short	(.L_9 - .L_8)
.L_8:
        /*000c*/ 	.word	0x00000000
        /*0010*/ 	.short	0x0000
        /*0012*/ 	.short	0x0000
        /*0014*/ 	.byte	0x00, 0xf5, 0x21, 0x00


	//----- nvinfo : EIATTR_SPARSE_MMA_MASK
	.align		4
.L_9:
        /*0018*/ 	.byte	0x03, 0x50
        /*001a*/ 	.short	0x0000


	//----- nvinfo : EIATTR_MAXREG_COUNT
	.align		4
        /*001c*/ 	.byte	0x03, 0x1b
        /*001e*/ 	.short	0x00ff


	//----- nvinfo : EIATTR_NUM_BARRIERS
	.align		4
        /*0020*/ 	.byte	0x02, 0x4c
        /*0022*/ 	.byte	0x01
	.zero		1


	//----- nvinfo : EIATTR_MERCURY_ISA_VERSION
	.align		4
        /*0024*/ 	.byte	0x03, 0x5f
        /*0026*/ 	.short	0x0101


	//----- nvinfo : EIATTR_VRC_CTA_INIT_COUNT
	.align		4
        /*0028*/ 	.byte	0x02, 0x4a
	.zero		1
	.zero		1


	//----- nvinfo : EIATTR_EXIT_INSTR_OFFSETS
	.align		4
        /*002c*/ 	.byte	0x04, 0x1c
        /*002e*/ 	.short	(.L_11 - .L_10)


	//   ....[0]....
.L_10:
        /*0030*/ 	.word	0x000003b0


	//----- nvinfo : EIATTR_CBANK_PARAM_SIZE
	.align		4
.L_11:
        /*0034*/ 	.byte	0x03, 0x19
        /*0036*/ 	.short	0x0008


	//----- nvinfo : EIATTR_PARAM_CBANK
	.align		4
        /*0038*/ 	.byte	0x04, 0x0a
        /*003a*/ 	.short	(.L_13 - .L_12)
	.align		4
.L_12:
        /*003c*/ 	.word	index@(.nv.constant0._Z14exclusive_scanPi)
        /*0040*/ 	.short	0x0380
        /*0042*/ 	.short	0x0008


	//----- nvinfo : EIATTR_SW_WAR
	.align		4
.L_13:
        /*0044*/ 	.byte	0x04, 0x36
        /*0046*/ 	.short	(.L_15 - .L_14)
.L_14:
        /*0048*/ 	.word	0x00000008
.L_15:


//--------------------- .nv.callgraph             --------------------------
	.section	.nv.callgraph,"",@"SHT_CUDA_CALLGRAPH"
	.align	4
	.sectionentsize	8
	.align		4
        /*0000*/ 	.word	0x00000000
	.align		4
        /*0004*/ 	.word	0xffffffff
	.align		4
        /*0008*/ 	.word	0x00000000
	.align		4
        /*000c*/ 	.word	0xfffffffe
	.align		4
        /*0010*/ 	.word	0x00000000
	.align		4
        /*0014*/ 	.word	0xfffffffd
	.align		4
        /*0018*/ 	.word	0x00000000
	.align		4
        /*001c*/ 	.word	0xfffffffc


//--------------------- .text._Z14exclusive_scanPi --------------------------
	.section	.text._Z14exclusive_scanPi,"ax",@progbits
	.align	128
        .global         _Z14exclusive_scanPi
        .type           _Z14exclusive_scanPi,@function
        .size           _Z14exclusive_scanPi,(.L_x_1 - _Z14exclusive_scanPi)
        .other          _Z14exclusive_scanPi,@"STO_CUDA_ENTRY STV_DEFAULT"
_Z14exclusive_scanPi:
.text._Z14exclusive_scanPi:
[----:B------:R-:W-:Y:S01]  /*0000*/  LDC R1, c[0x0][0x37c] ;  /* 0x0000df00ff017b82 */ /* 0x000fe20000000800 */
[----:B------:R-:W0:Y:S07]  /*0010*/  S2R R9, SR_TID.X ;  /* 0x0000000000097919 */ /* 0x000e2e0000002100 */
[----:B------:R-:W0:Y:S01]  /*0020*/  LDC.64 R2, c[0x0][0x380] ;  /* 0x0000e000ff027b82 */ /* 0x000e220000000a00 */
[----:B------:R-:W1:Y:S01]  /*0030*/  LDCU.64 UR6, c[0x0][0x358] ;  /* 0x00006b00ff0677ac */ /* 0x000e620008000a00 */
[----:B0-----:R-:W-:-:S05]  /*0040*/  IMAD.WIDE.U32 R2, R9, 0x4, R2 ;  /* 0x0000000409027825 */ /* 0x001fca00078e0002 */
[----:B-1----:R-:W2:Y:S01]  /*0050*/  LDG.E R0, desc[UR6][R2.64] ;  /* 0x0000000602007981 */ /* 0x002ea2000c1e1900 */
[----:B------:R-:W0:Y:S01]  /*0060*/  S2UR UR5, SR_CgaCtaId ;  /* 0x00000000000579c3 */ /* 0x000e220000008800 */
[C---:B------:R-:W-:Y:S01]  /*0070*/  ISETP.GT.U32.AND P0, PT, R9.reuse, 0x3, PT ;  /* 0x000000030900780c */ /* 0x040fe20003f04070 */
[----:B------:R-:W-:Y:S01]  /*0080*/  UMOV UR4, 0x400 ;  /* 0x0000040000047882 */ /* 0x000fe20000000000 */
[C---:B------:R-:W-:Y:S02]  /*0090*/  ISETP.GT.U32.AND P1, PT, R9.reuse, 0x1, PT ;  /* 0x000000010900780c */ /* 0x040fe40003f24070 */
[----:B------:R-:W-:Y:S01]  /*00a0*/  ISETP.NE.AND P2, PT, R9, RZ, PT ;  /* 0x000000ff0900720c */ /* 0x000fe20003f45270 */
[----:B0-----:R-:W-:-:S06]  /*00b0*/  ULEA UR4, UR5, UR4, 0x18 ;  /* 0x0000000405047291 */ /* 0x001fcc000f8ec0ff */
[C---:B------:R-:W-:Y:S02]  /*00c0*/  LEA R5, R9.reuse, UR4, 0x2 ;  /* 0x0000000409057c11 */ /* 0x040fe4000f8e10ff */
[C---:B------:R-:W-:Y:S02]  /*00d0*/  @!P0 LEA R11, R9.reuse, UR4, 0x3 ;  /* 0x00000004090b8c11 */ /* 0x040fe4000f8e18ff */
[----:B------:R-:W-:Y:S01]  /*00e0*/  @!P1 LEA R13, R9, UR4, 0x4 ;  /* 0x00000004090d9c11 */ /* 0x000fe2000f8e20ff */
[----:B--2---:R-:W-:Y:S04]  /*00f0*/  STS [R5], R0 ;  /* 0x0000000005007388 */ /* 0x004fe80000000800 */
[----:B------:R-:W0:Y:S02]  /*0100*/  @!P0 LDS.64 R6, [R11] ;  /* 0x000000000b068984 */ /* 0x000e240000000a00 */
[----:B0-----:R-:W-:Y:S01]  /*0110*/  @!P0 IMAD.IADD R4, R7, 0x1, R6 ;  /* 0x0000000107048824 */ /* 0x001fe200078e0206 */
[----:B------:R-:W-:Y:S06]  /*0120*/  @!P0 BAR.SYNC.DEFER_BLOCKING 0x0 ;  /* 0x0000000000008b1d */ /* 0x000fec0000010000 */
[----:B------:R0:W-:Y:S02]  /*0130*/  @!P0 STS [R11+0x4], R4 ;  /* 0x000004040b008388 */ /* 0x0001e40000000800 */
[----:B------:R-:W-:Y:S01]  /*0140*/  BAR.SYNC.DEFER_BLOCKING 0x0 ;  /* 0x0000000000007b1d */ /* 0x000fe20000010000 */
[----:B0-----:R-:W-:-:S05]  /*0150*/  @!P1 LEA R11, R9, UR4, 0x4 ;  /* 0x00000004090b9c11 */ /* 0x001fca000f8e20ff */
[----:B------:R-:W-:Y:S04]  /*0160*/  @!P1 LDS R7, [R13+0x4] ;  /* 0x000004000d079984 */ /* 0x000fe80000000800 */
[----:B------:R-:W0:Y:S02]  /*0170*/  @!P1 LDS R6, [R13+0xc] ;  /* 0x00000c000d069984 */ /* 0x000e240000000800 */
[----:B0-----:R-:W-:Y:S01]  /*0180*/  @!P1 IMAD.IADD R6, R6, 0x1, R7 ;  /* 0x0000000106069824 */ /* 0x001fe200078e0207 */
[----:B------:R-:W-:Y:S06]  /*0190*/  @!P1 BAR.SYNC.DEFER_BLOCKING 0x0 ;  /* 0x0000000000009b1d */ /* 0x000fec0000010000 */
[----:B------:R-:W-:Y:S02]  /*01a0*/  @!P1 STS [R13+0xc], R6 ;  /* 0x00000c060d009388 */ /* 0x000fe40000000800 */
[----:B------:R-:W-:Y:S06]  /*01b0*/  BAR.SYNC.DEFER_BLOCKING 0x0 ;  /* 0x0000000000007b1d */ /* 0x000fec0000010000 */
[----:B------:R-:W-:Y:S04]  /*01c0*/  @!P2 LDS R0, [UR4+0x1c] ;  /* 0x00001c04ff00a984 */ /* 0x000fe80008000800 */
[----:B------:R-:W0:Y:S02]  /*01d0*/  @!P2 LDS R7, [UR4+0xc] ;  /* 0x00000c04ff07a984 */ /* 0x000e240008000800 */
[----:B0-----:R-:W-:Y:S01]  /*01e0*/  @!P2 IMAD.IADD R0, R0, 0x1, R7 ;  /* 0x000000010000a824 */ /* 0x001fe200078e0207 */
[----:B------:R-:W-:Y:S06]  /*01f0*/  @!P2 BAR.SYNC.DEFER_BLOCKING 0x0 ;  /* 0x000000000000ab1d */ /* 0x000fec0000010000 */
[----:B------:R-:W-:Y:S02]  /*0200*/  @!P2 STS [UR4+0x1c], R0 ;  /* 0x00001c00ff00a988 */ /* 0x000fe40008000804 */
[----:B------:R-:W-:Y:S06]  /*0210*/  BAR.SYNC.DEFER_BLOCKING 0x0 ;  /* 0x0000000000007b1d */ /* 0x000fec0000010000 */
[----:B------:R-:W0:Y:S04]  /*0220*/  @!P2 LDS R4, [UR4+0xc] ;  /* 0x00000c04ff04a984 */ /* 0x000e280008000800 */
[----:B------:R-:W-:Y:S01]  /*0230*/  @!P2 STS [UR4+0x1c], RZ ;  /* 0x00001cffff00a988 */ /* 0x000fe20008000804 */
[----:B------:R-:W-:Y:S06]  /*0240*/  @!P2 BAR.SYNC.DEFER_BLOCKING 0x0 ;  /* 0x000000000000ab1d */ /* 0x000fec0000010000 */
[----:B------:R-:W-:Y:S04]  /*0250*/  @!P2 STS [UR4+0xc], RZ ;  /* 0x00000cffff00a988 */ /* 0x000fe80008000804 */
[----:B0-----:R-:W-:Y:S01]  /*0260*/  @!P2 STS [UR4+0x1c], R4 ;  /* 0x00001c04ff00a988 */ /* 0x001fe20008000804 */
[----:B------:R-:W-:Y:S08]  /*0270*/  @!P2 BAR.SYNC.DEFER_BLOCKING 0x0 ;  /* 0x000000000000ab1d */ /* 0x000ff00000010000 */
[----:B------:R-:W-:Y:S06]  /*0280*/  BAR.SYNC.DEFER_BLOCKING 0x0 ;  /* 0x0000000000007b1d */ /* 0x000fec0000010000 */
[----:B------:R-:W-:Y:S04]  /*0290*/  @!P1 LDS R7, [R11+0x4] ;  /* 0x000004000b079984 */ /* 0x000fe80000000800 */
[----:B------:R-:W0:Y:S01]  /*02a0*/  @!P1 LDS R0, [R11+0xc] ;  /* 0x00000c000b009984 */ /* 0x000e220000000800 */
[----:B------:R-:W-:Y:S01]  /*02b0*/  @!P1 BAR.SYNC.DEFER_BLOCKING 0x0 ;  /* 0x0000000000009b1d */ /* 0x000fe20000010000 */
[----:B0-----:R-:W-:-:S05]  /*02c0*/  @!P1 IMAD.IADD R6, R0, 0x1, R7 ;  /* 0x0000000100069824 */ /* 0x001fca00078e0207 */
[----:B------:R-:W-:Y:S01]  /*02d0*/  @!P1 STS [R11+0x4], R0 ;  /* 0x000004000b009388 */ /* 0x000fe20000000800 */
[----:B------:R-:W-:-:S03]  /*02e0*/  @!P0 LEA R7, R9, UR4, 0x3 ;  /* 0x0000000409078c11 */ /* 0x000fc6000f8e18ff */
[----:B------:R-:W-:Y:S01]  /*02f0*/  @!P1 STS [R11+0xc], R6 ;  /* 0x00000c060b009388 */ /* 0x000fe20000000800 */
[----:B------:R-:W-:Y:S08]  /*0300*/  @!P1 BAR.SYNC.DEFER_BLOCKING 0x0 ;  /* 0x0000000000009b1d */ /* 0x000ff00000010000 */
[----:B------:R-:W-:Y:S06]  /*0310*/  BAR.SYNC.DEFER_BLOCKING 0x0 ;  /* 0x0000000000007b1d */ /* 0x000fec0000010000 */
[----:B------:R-:W0:Y:S02]  /*0320*/  @!P0 LDS.64 R8, [R7] ;  /* 0x0000000007088984 */ /* 0x000e240000000a00 */
[----:B0-----:R-:W-:-:S02]  /*0330*/  @!P0 IMAD.IADD R13, R9, 0x1, R8 ;  /* 0x00000001090d8824 */ /* 0x001fc400078e0208 */
[----:B------:R-:W-:Y:S01]  /*0340*/  IMAD.MOV.U32 R12, RZ, RZ, R9 ;  /* 0x000000ffff0c7224 */ /* 0x000fe200078e0009 */
[----:B------:R-:W-:Y:S06]  /*0350*/  @!P0 BAR.SYNC.DEFER_BLOCKING 0x0 ;  /* 0x0000000000008b1d */ /* 0x000fec0000010000 */
[----:B------:R-:W-:Y:S02]  /*0360*/  @!P0 STS.64 [R7], R12 ;  /* 0x0000000c07008388 */ /* 0x000fe40000000a00 */
[----:B------:R-:W-:Y:S08]  /*0370*/  @!P0 BAR.SYNC.DEFER_BLOCKING 0x0 ;  /* 0x0000000000008b1d */ /* 0x000ff00000010000 */
[----:B------:R-:W-:Y:S06]  /*0380*/  BAR.SYNC.DEFER_BLOCKING 0x0 ;  /* 0x0000000000007b1d */ /* 0x000fec0000010000 */
[----:B------:R-:W0:Y:S04]  /*0390*/  LDS R5, [R5] ;  /* 0x0000000005057984 */ /* 0x000e280000000800 */
[----:B0-----:R-:W-:Y:S01]  /*03a0*/  STG.E desc[UR6][R2.64], R5 ;  /* 0x0000000502007986 */ /* 0x001fe2000c101906 */
[----:B------:R-:W-:Y:S05]  /*03b0*/  EXIT ;  /* 0x000000000000794d */ /* 0x000fea0003800000 */
.L_x_0:
[----:B------:R-:W-:-:S00]  /*03c0*/  BRA `(.L_x_0) ;  /* 0xfffffffc00fc7947 */ /* 0x000fc0000383ffff */
[----:B------:R-:W-:-:S00]  /*03d0*/  NOP ;  /* 0x0000000000007918 */ /* 0x000fc00000000000 */
        /* <DEDUP_REMOVED lines=10> */
.L_x_1:


//--------------------- .nv.shared._Z14exclusive_scanPi --------------------------
	.section	.nv.shared._Z14exclusive_scanPi,"aw",@nobits
	.sectionflags	@""
	.align	4
.nv.shared._Z14exclusive_scanPi:
	.zero		1056


//--------------------- .nv.shared.reserved.0     --------------------------
	.section	.nv.shared.reserved.0,"aw",@nobits
	.weak		__nv_reservedSMEM_offset_0_alias
	.size		__nv_reservedSMEM_offset_0_alias, 0, 64
	.other		__nv_reservedSMEM_offset_0_alias,@"STO_CUDA_RESERVED_SHARED STV_DEFAULT"
__nv_reservedSMEM_offset_0_alias:
	.zero		0
	.zero		64


//--------------------- .nv.constant0._Z14exclusive_scanPi --------------------------
	.section	.nv.constant0._Z14exclusive_scanPi,"a",@progbits
	.sectionflags	@""
	.align	4
.nv.constant0._Z14exclusive_scanPi:
	.zero		904


//--------------------- SYMBOLS --------------------------

	.type		.nv.reservedSmem.offset0,@object
	.size		.nv.reservedSmem.offset0,0x4
	.type		.nv.reservedSmem.cap,@object
	.size		.nv.reservedSmem.cap,0x4
